	.headerflags	@"EF_CUDA_TEXMODE_UNIFIED EF_CUDA_64BIT_ADDRESS EF_CUDA_ACCELERATORS EF_CUDA_SM90 EF_CUDA_VIRTUAL_SM(EF_CUDA_SM90)"
	.elftype	@"ET_EXEC"


//--------------------- .nv.info                  --------------------------
	.section	.nv.info,"",@"SHT_CUDA_INFO"
	.align	4


	//----- nvinfo : EIATTR_REGCOUNT
	.align		4
        /*0000*/ 	.byte	0x04, 0x2f
        /*0002*/ 	.short	(.L_1 - .L_0)
	.align		4
.L_0:
        /*0004*/ 	.word	index@(triton_poi_fused_cat_2)
        /*0008*/ 	.word	0x0000000a


	//----- nvinfo : EIATTR_MIN_STACK_SIZE
	.align		4
.L_1:
        /*000c*/ 	.byte	0x04, 0x12
        /*000e*/ 	.short	(.L_3 - .L_2)
	.align		4
.L_2:
        /*0010*/ 	.word	index@(triton_poi_fused_cat_2)
        /*0014*/ 	.word	0x00000000


	//----- nvinfo : EIATTR_FRAME_SIZE
	.align		4
.L_3:
        /*0018*/ 	.byte	0x04, 0x11
        /*001a*/ 	.short	(.L_5 - .L_4)
	.align		4
.L_4:
        /*001c*/ 	.word	index@(triton_poi_fused_cat_2)
        /*0020*/ 	.word	0x00000000


	//----- nvinfo : EIATTR_MIN_STACK_SIZE
	.align		4
.L_5:
        /*0024*/ 	.byte	0x04, 0x12
        /*0026*/ 	.short	(.L_7 - .L_6)
	.align		4
.L_6:
        /*0028*/ 	.word	index@(triton_poi_fused_cat_2)
        /*002c*/ 	.word	0x00000000
.L_7:


//--------------------- .nv.info.triton_poi_fused_cat_2 --------------------------
	.section	.nv.info.triton_poi_fused_cat_2,"",@"SHT_CUDA_INFO"
	.sectionflags	@""
	.align	4


	//----- nvinfo : EIATTR_CUDA_API_VERSION
	.align		4
        /*0000*/ 	.byte	0x04, 0x37
        /*0002*/ 	.short	(.L_9 - .L_8)
.L_8:
        /*0004*/ 	.word	0x0000007c


	//----- nvinfo : EIATTR_KPARAM_INFO
	.align		4
.L_9:
        /*0008*/ 	.byte	0x04, 0x17
        /*000a*/ 	.short	(.L_11 - .L_10)
.L_10:
        /*000c*/ 	.word	0x00000000
        /*0010*/ 	.short	0x0002
        /*0012*/ 	.short	0x0010
        /*0014*/ 	.byte	0x00, 0xf0, 0x11, 0x00


	//----- nvinfo : EIATTR_KPARAM_INFO
	.align		4
.L_11:
        /*0018*/ 	.byte	0x04, 0x17
        /*001a*/ 	.short	(.L_13 - .L_12)
.L_12:
        /*001c*/ 	.word	0x00000000
        /*0020*/ 	.short	0x0001
        /*0022*/ 	.short	0x0008
        /*0024*/ 	.byte	0x00, 0xf4, 0x21, 0x00


	//----- nvinfo : EIATTR_KPARAM_INFO
	.align		4
.L_13:
        /*0028*/ 	.byte	0x04, 0x17
        /*002a*/ 	.short	(.L_15 - .L_14)
.L_14:
        /*002c*/ 	.word	0x00000000
        /*0030*/ 	.short	0x0000
        /*0032*/ 	.short	0x0000
        /*0034*/ 	.byte	0x00, 0xf4, 0x21, 0x00


	//----- nvinfo : EIATTR_SPARSE_MMA_MASK
	.align		4
.L_15:
        /*0038*/ 	.byte	0x03, 0x50
        /*003a*/ 	.short	0x0000


	//----- nvinfo : EIATTR_MAXREG_COUNT
	.align		4
        /*003c*/ 	.byte	0x03, 0x1b
        /*003e*/ 	.short	0x00ff


	//----- nvinfo : EIATTR_EXIT_INSTR_OFFSETS
	.align		4
        /*0040*/ 	.byte	0x04, 0x1c
        /*0042*/ 	.short	(.L_17 - .L_16)


	//   ....[0]....
.L_16:
        /*0044*/ 	.word	0x00000110


	//   ....[1]....
        /*0048*/ 	.word	0x00000130


	//----- nvinfo : EIATTR_REQNTID
	.align		4
.L_17:
        /*004c*/ 	.byte	0x04, 0x10
        /*004e*/ 	.short	(.L_19 - .L_18)
.L_18:
        /*0050*/ 	.word	0x00000080
        /*0054*/ 	.word	0x00000001
        /*0058*/ 	.word	0x00000001


	//----- nvinfo : EIATTR_CRS_STACK_SIZE
	.align		4
.L_19:
        /*005c*/ 	.byte	0x04, 0x1e
        /*005e*/ 	.short	(.L_21 - .L_20)
.L_20:
        /*0060*/ 	.word	0x00000000


	//----- nvinfo : EIATTR_CBANK_PARAM_SIZE
	.align		4
.L_21:
        /*0064*/ 	.byte	0x03, 0x19
        /*0066*/ 	.short	0x0014


	//----- nvinfo : EIATTR_PARAM_CBANK
	.align		4
        /*0068*/ 	.byte	0x04, 0x0a
        /*006a*/ 	.short	(.L_23 - .L_22)
	.align		4
.L_22:
        /*006c*/ 	.word	index@(.nv.constant0.triton_poi_fused_cat_2)
        /*0070*/ 	.short	0x0210
        /*0072*/ 	.short	0x0014


	//----- nvinfo : EIATTR_SW_WAR
	.align		4
.L_23:
        /*0074*/ 	.byte	0x04, 0x36
        /*0076*/ 	.short	(.L_25 - .L_24)
.L_24:
        /*0078*/ 	.word	0x00000008
.L_25:


//--------------------- .nv.callgraph             --------------------------
	.section	.nv.callgraph,"",@"SHT_CUDA_CALLGRAPH"
	.align	4
	.sectionentsize	8
	.align		4
        /*0000*/ 	.word	0x00000000
	.align		4
        /*0004*/ 	.word	0xffffffff
	.align		4
        /*0008*/ 	.word	0x00000000
	.align		4
        /*000c*/ 	.word	0xfffffffe
	.align		4
        /*0010*/ 	.word	0x00000000
	.align		4
        /*0014*/ 	.word	0xfffffffd
	.align		4
        /*0018*/ 	.word	0x00000000
	.align		4
        /*001c*/ 	.word	0xfffffffc


//--------------------- .text.triton_poi_fused_cat_2 --------------------------
	.section	.text.triton_poi_fused_cat_2,"ax",@progbits
	.align	128
        .global         triton_poi_fused_cat_2
        .type           triton_poi_fused_cat_2,@function
        .size           triton_poi_fused_cat_2,(.L_x_3 - triton_poi_fused_cat_2)
        .other          triton_poi_fused_cat_2,@"STO_CUDA_ENTRY STV_DEFAULT"
triton_poi_fused_cat_2:
.text.triton_poi_fused_cat_2:
[----:B------:R-:W0:Y:S02]  /*0000*/  LDC R1, c[0x0][0x28] ;  /* 0x00000a00ff017b82 */ /* 0x000e240000000800 */
[----:B------:R-:W1:Y:S01]  /*0010*/  S2R R0, SR_TID.X ;  /* 0x0000000000007919 */ /* 0x000e620000002100 */
[----:B------:R-:W2:Y:S01]  /*0020*/  LDC.64 R4, c[0x0][0x218] ;  /* 0x00008600ff047b82 */ /* 0x000ea20000000a00 */
[----:B------:R-:W-:Y:S01]  /*0030*/  ULDC.64 UR4, c[0x0][0x208] ;  /* 0x0000820000047ab9 */ /* 0x000fe20000000a00 */
[----:B------:R-:W-:Y:S01]  /*0040*/  BSSY B0, `(.L_x_0) ;  /* 0x000000c000007945 */ /* 0x000fe20003800000 */
[----:B------:R-:W3:Y:S01]  /*0050*/  S2R R7, SR_CTAID.X ;  /* 0x0000000000077919 */ /* 0x000ee20000002500 */
[----:B------:R-:W-:Y:S01]  /*0060*/  CS2R R2, SRZ ;  /* 0x0000000000027805 */ /* 0x000fe2000001ff00 */
[----:B-1----:R-:W-:-:S05]  /*0070*/  IMAD.SHL.U32 R0, R0, 0x2, RZ ;  /* 0x0000000200007824 */ /* 0x002fca00078e00ff */
[----:B------:R-:W-:-:S04]  /*0080*/  LOP3.LUT R0, R0, 0xfe, RZ, 0xc0, !PT ;  /* 0x000000fe00007812 */ /* 0x000fc800078ec0ff */
[----:B---3--:R-:W-:-:S04]  /*0090*/  LEA R7, R7, R0, 0x8 ;  /* 0x0000000007077211 */ /* 0x008fc800078e40ff */
[C---:B------:R-:W-:Y:S01]  /*00a0*/  ISETP.GE.AND P0, PT, R7.reuse, 0xfa0, PT ;  /* 0x00000fa00700780c */ /* 0x040fe20003f06270 */
[----:B--2---:R-:W-:-:S12]  /*00b0*/  IMAD.WIDE R4, R7, 0x4, R4 ;  /* 0x0000000407047825 */ /* 0x004fd800078e0204 */
[----:B------:R-:W-:Y:S05]  /*00c0*/  @P0 BRA `(.L_x_1) ;  /* 0x00000000000c0947 */ /* 0x000fea0003800000 */
[----:B------:R-:W1:Y:S02]  /*00d0*/  LDC.64 R2, c[0x0][0x210] ;  /* 0x00008400ff027b82 */ /* 0x000e640000000a00 */
[----:B-1----:R-:W-:-:S06]  /*00e0*/  IMAD.WIDE R2, R7, 0x4, R2 ;  /* 0x0000000407027825 */ /* 0x002fcc00078e0202 */
[----:B------:R-:W5:Y:S02]  /*00f0*/  LDG.E.64 R2, desc[UR4][R2.64] ;  /* 0x0000000402027981 */ /* 0x000f64000c1e1b00 */
.L_x_1:
[----:B------:R-:W-:Y:S05]  /*0100*/  BSYNC B0 ;  /* 0x0000000000007941 */ /* 0x000fea0003800000 */
.L_x_0:
[----:B------:R-:W-:Y:S05]  /*0110*/  @P0 EXIT ;  /* 0x000000000000094d */ /* 0x000fea0003800000 */
[----:B-----5:R-:W-:Y:S01]  /*0120*/  STG.E.64 desc[UR4][R4.64], R2 ;  /* 0x0000000204007986 */ /* 0x020fe2000c101b04 */
[----:B------:R-:W-:Y:S05]  /*0130*/  EXIT ;  /* 0x000000000000794d */ /* 0x000fea0003800000 */
.L_x_2:
[----:B------:R-:W-:-:S00]  /*0140*/  BRA `(.L_x_2) ;  /* 0xfffffffc00fc7947 */ /* 0x000fc0000383ffff */
[----:B------:R-:W-:-:S00]  /*0150*/  NOP ;  /* 0x0000000000007918 */ /* 0x000fc00000000000 */
        /* <DEDUP_REMOVED lines=10> */
.L_x_3:


//--------------------- .nv.constant0.triton_poi_fused_cat_2 --------------------------
	.section	.nv.constant0.triton_poi_fused_cat_2,"a",@progbits
	.sectionflags	@""
	.align	4
.nv.constant0.triton_poi_fused_cat_2:
	.zero		548
